//
// Generated by NVIDIA NVVM Compiler
//
// Compiler Build ID: CL-21124049
// Cuda compilation tools, release 8.0, V8.0.44
// Based on LLVM 3.4svn
//

.version 5.0
.target sm_20
.address_size 64

	// .globl	_Z16WGSXMAPIXLLXOPS8PKfPffff

.visible .entry _Z16WGSXMAPIXLLXOPS8PKfPffff(
	.param .u64 _Z16WGSXMAPIXLLXOPS8PKfPffff_param_0,
	.param .u64 _Z16WGSXMAPIXLLXOPS8PKfPffff_param_1,
	.param .f32 _Z16WGSXMAPIXLLXOPS8PKfPffff_param_2,
	.param .f32 _Z16WGSXMAPIXLLXOPS8PKfPffff_param_3,
	.param .f32 _Z16WGSXMAPIXLLXOPS8PKfPffff_param_4
)
{
	.reg .f32 	%f<10>;
	.reg .b32 	%r<5>;
	.reg .b64 	%rd<5>;


	ld.param.u64 	%rd1, [_Z16WGSXMAPIXLLXOPS8PKfPffff_param_1];
	ld.param.f32 	%f1, [_Z16WGSXMAPIXLLXOPS8PKfPffff_param_2];
	cvta.to.global.u64 	%rd2, %rd1;
	mov.u32 	%r1, %ctaid.x;
	mov.u32 	%r2, %ntid.x;
	mov.u32 	%r3, %tid.x;
	mad.lo.s32 	%r4, %r2, %r1, %r3;
	add.f32 	%f2, %f1, 0f3F800000;
	fma.rn.f32 	%f3, %f2, %f1, %f2;
	fma.rn.f32 	%f4, %f3, %f1, %f3;
	fma.rn.f32 	%f5, %f4, %f1, %f4;
	fma.rn.f32 	%f6, %f5, %f1, %f5;
	fma.rn.f32 	%f7, %f6, %f1, %f6;
	fma.rn.f32 	%f8, %f7, %f1, %f7;
	fma.rn.f32 	%f9, %f8, %f1, %f8;
	mul.wide.s32 	%rd3, %r4, 4;
	add.s64 	%rd4, %rd2, %rd3;
	st.global.f32 	[%rd4], %f9;
	ret;
}




// ===== COMPILED SASS (sm_100) =====

	.target	sm_100

	.elftype	@"ET_EXEC"


//--------------------- .note.nv.tkinfo           --------------------------
	.section	.note.nv.tkinfo,"",@"SHT_NOTE"
	.sectionflags	@"SHF_NOTE_NV_TKINFO"
	.tkinfo
        /*0018*/ 	.word	0x00000002
        /*0030*/ 	.string	""
        /*0030*/ 	.string	"ptxas"
        /*0030*/ 	.string	"Cuda compilation tools, release 13.0, V13.0.88"
        /*0030*/ 	.string	"Build cuda_13.0.r13.0/compiler.36424714_0"
        /*0030*/ 	.string	"-arch sm_100 "



//--------------------- .note.nv.cuinfo           --------------------------
	.section	.note.nv.cuinfo,"",@"SHT_NOTE"
	.sectionflags	@"SHF_NOTE_NV_CUINFO"
        /*0018*/ 	.short	0x0002
        /*001a*/ 	.short	0x0014
        /*001c*/ 	.short	0x0082
	.zero		2


//--------------------- .nv.info                  --------------------------
	.section	.nv.info,"",@"SHT_CUDA_INFO"
	.align	4


	//----- nvinfo : EIATTR_REGCOUNT
	.align		4
        /*0000*/ 	.byte	0x04, 0x2f
        /*0002*/ 	.short	(.L_1 - .L_0)
	.align		4
.L_0:
        /*0004*/ 	.word	index@(_Z16WGSXMAPIXLLXOPS8PKfPffff)
        /*0008*/ 	.word	0x0000000a


	//----- nvinfo : EIATTR_FRAME_SIZE
	.align		4
.L_1:
        /*000c*/ 	.byte	0x04, 0x11
        /*000e*/ 	.short	(.L_3 - .L_2)
	.align		4
.L_2:
        /*0010*/ 	.word	index@(_Z16WGSXMAPIXLLXOPS8PKfPffff)
        /*0014*/ 	.word	0x00000000


	//----- nvinfo : EIATTR_MIN_STACK_SIZE
	.align		4
.L_3:
        /*0018*/ 	.byte	0x04, 0x12
        /*001a*/ 	.short	(.L_5 - .L_4)
	.align		4
.L_4:
        /*001c*/ 	.word	index@(_Z16WGSXMAPIXLLXOPS8PKfPffff)
        /*0020*/ 	.word	0x00000000
.L_5:


//--------------------- .nv.compat                --------------------------
	.section	.nv.compat,"",@"SHT_CUDA_COMPAT_INFO"
	.align	4
        /*0000*/ 	.byte	0x02, 0x09, 0x00, 0x00, 0x02, 0x02, 0x01, 0x00, 0x02, 0x05, 0x05, 0x00, 0x03, 0x07, 0x01, 0x01
        /*0010*/ 	.byte	0x02, 0x03, 0x00, 0x00, 0x02, 0x06, 0x01, 0x00, 0x04, 0x0b, 0x08, 0x00, 0x09, 0x00, 0x00, 0x00
        /*0020*/ 	.byte	0x00, 0x00, 0x00, 0x00


//--------------------- .nv.info._Z16WGSXMAPIXLLXOPS8PKfPffff --------------------------
	.section	.nv.info._Z16WGSXMAPIXLLXOPS8PKfPffff,"",@"SHT_CUDA_INFO"
	.sectionflags	@""
	.align	4


	//----- nvinfo : EIATTR_CUDA_API_VERSION
	.align		4
        /*0000*/ 	.byte	0x04, 0x37
        /*0002*/ 	.short	(.L_7 - .L_6)
.L_6:
        /*0004*/ 	.word	0x00000082


	//----- nvinfo : EIATTR_KPARAM_INFO
	.align		4
.L_7:
        /*0008*/ 	.byte	0x04, 0x17
        /*000a*/ 	.short	(.L_9 - .L_8)
.L_8:
        /*000c*/ 	.word	0x00000000
        /*0010*/ 	.short	0x0004
        /*0012*/ 	.short	0x0018
        /*0014*/ 	.byte	0x00, 0xf0, 0x11, 0x00


	//----- nvinfo : EIATTR_KPARAM_INFO
	.align		4
.L_9:
        /*0018*/ 	.byte	0x04, 0x17
        /*001a*/ 	.short	(.L_11 - .L_10)
.L_10:
        /*001c*/ 	.word	0x00000000
        /*0020*/ 	.short	0x0003
        /*0022*/ 	.short	0x0014
        /*0024*/ 	.byte	0x00, 0xf0, 0x11, 0x00


	//----- nvinfo : EIATTR_KPARAM_INFO
	.align		4
.L_11:
        /*0028*/ 	.byte	0x04, 0x17
        /*002a*/ 	.short	(.L_13 - .L_12)
.L_12:
        /*002c*/ 	.word	0x00000000
        /*0030*/ 	.short	0x0002
        /*0032*/ 	.short	0x0010
        /*0034*/ 	.byte	0x00, 0xf0, 0x11, 0x00


	//----- nvinfo : EIATTR_KPARAM_INFO
	.align		4
.L_13:
        /*0038*/ 	.byte	0x04, 0x17
        /*003a*/ 	.short	(.L_15 - .L_14)
.L_14:
        /*003c*/ 	.word	0x00000000
        /*0040*/ 	.short	0x0001
        /*0042*/ 	.short	0x0008
        /*0044*/ 	.byte	0x00, 0xf0, 0x21, 0x00


	//----- nvinfo : EIATTR_KPARAM_INFO
	.align		4
.L_15:
        /*0048*/ 	.byte	0x04, 0x17
        /*004a*/ 	.short	(.L_17 - .L_16)
.L_16:
        /*004c*/ 	.word	0x00000000
        /*0050*/ 	.short	0x0000
        /*0052*/ 	.short	0x0000
        /*0054*/ 	.byte	0x00, 0xf0, 0x21, 0x00


	//----- nvinfo : EIATTR_SPARSE_MMA_MASK
	.align		4
.L_17:
        /*0058*/ 	.byte	0x03, 0x50
        /*005a*/ 	.short	0x0000


	//----- nvinfo : EIATTR_MAXREG_COUNT
	.align		4
        /*005c*/ 	.byte	0x03, 0x1b
        /*005e*/ 	.short	0x00ff


	//----- nvinfo : EIATTR_MERCURY_ISA_VERSION
	.align		4
        /*0060*/ 	.byte	0x03, 0x5f
        /*0062*/ 	.short	0x0101


	//----- nvinfo : EIATTR_VRC_CTA_INIT_COUNT
	.align		4
        /*0064*/ 	.byte	0x02, 0x4a
	.zero		1
	.zero		1


	//----- nvinfo : EIATTR_EXIT_INSTR_OFFSETS
	.align		4
        /*0068*/ 	.byte	0x04, 0x1c
        /*006a*/ 	.short	(.L_19 - .L_18)


	//   ....[0]....
.L_18:
        /*006c*/ 	.word	0x00000120


	//----- nvinfo : EIATTR_CBANK_PARAM_SIZE
	.align		4
.L_19:
        /*0070*/ 	.byte	0x03, 0x19
        /*0072*/ 	.short	0x001c


	//----- nvinfo : EIATTR_PARAM_CBANK
	.align		4
        /*0074*/ 	.byte	0x04, 0x0a
        /*0076*/ 	.short	(.L_21 - .L_20)
	.align		4
.L_20:
        /*0078*/ 	.word	index@(.nv.constant0._Z16WGSXMAPIXLLXOPS8PKfPffff)
        /*007c*/ 	.short	0x0380
        /*007e*/ 	.short	0x001c


	//----- nvinfo : EIATTR_SW_WAR
	.align		4
.L_21:
        /*0080*/ 	.byte	0x04, 0x36
        /*0082*/ 	.short	(.L_23 - .L_22)
.L_22:
        /*0084*/ 	.word	0x00000008
.L_23:


//--------------------- .nv.callgraph             --------------------------
	.section	.nv.callgraph,"",@"SHT_CUDA_CALLGRAPH"
	.align	4
	.sectionentsize	8
	.align		4
        /*0000*/ 	.word	0x00000000
	.align		4
        /*0004*/ 	.word	0xffffffff
	.align		4
        /*0008*/ 	.word	0x00000000
	.align		4
        /*000c*/ 	.word	0xfffffffe
	.align		4
        /*0010*/ 	.word	0x00000000
	.align		4
        /*0014*/ 	.word	0xfffffffd
	.align		4
        /*0018*/ 	.word	0x00000000
	.align		4
        /*001c*/ 	.word	0xfffffffc


//--------------------- .text._Z16WGSXMAPIXLLXOPS8PKfPffff --------------------------
	.section	.text._Z16WGSXMAPIXLLXOPS8PKfPffff,"ax",@progbits
	.align	128
        .global         _Z16WGSXMAPIXLLXOPS8PKfPffff
        .type           _Z16WGSXMAPIXLLXOPS8PKfPffff,@function
        .size           _Z16WGSXMAPIXLLXOPS8PKfPffff,(.L_x_1 - _Z16WGSXMAPIXLLXOPS8PKfPffff)
        .other          _Z16WGSXMAPIXLLXOPS8PKfPffff,@"STO_CUDA_ENTRY STV_DEFAULT"
_Z16WGSXMAPIXLLXOPS8PKfPffff:
.text._Z16WGSXMAPIXLLXOPS8PKfPffff:
[----:B------:R-:W-:Y:S08]  /*0000*/  LDC R1, c[0x0][0x37c] ;  /* 0x0000df00ff017b82 */ /* 0x000ff00000000800 */
[----:B------:R-:W0:Y:S01]  /*0010*/  LDC R7, c[0x0][0x390] ;  /* 0x0000e400ff077b82 */ /* 0x000e220000000800 */
[----:B------:R-:W1:Y:S01]  /*0020*/  S2R R4, SR_TID.X ;  /* 0x0000000000047919 */ /* 0x000e620000002100 */
[----:B------:R-:W2:Y:S06]  /*0030*/  LDCU.64 UR4, c[0x0][0x358] ;  /* 0x00006b00ff0477ac */ /* 0x000eac0008000a00 */
[----:B------:R-:W1:Y:S08]  /*0040*/  S2UR UR6, SR_CTAID.X ;  /* 0x00000000000679c3 */ /* 0x000e700000002500 */
[----:B------:R-:W1:Y:S01]  /*0050*/  LDC R5, c[0x0][0x360] ;  /* 0x0000d800ff057b82 */ /* 0x000e620000000800 */
[----:B0-----:R-:W-:-:S07]  /*0060*/  FADD R0, R7, 1 ;  /* 0x3f80000007007421 */ /* 0x001fce0000000000 */
[----:B------:R-:W0:Y:S01]  /*0070*/  LDC.64 R2, c[0x0][0x388] ;  /* 0x0000e200ff027b82 */ /* 0x000e220000000a00 */
[----:B------:R-:W-:-:S04]  /*0080*/  FFMA R0, R0, R7, R0 ;  /* 0x0000000700007223 */ /* 0x000fc80000000000 */
[----:B------:R-:W-:-:S04]  /*0090*/  FFMA R0, R0, R7, R0 ;  /* 0x0000000700007223 */ /* 0x000fc80000000000 */
[----:B------:R-:W-:-:S04]  /*00a0*/  FFMA R0, R0, R7, R0 ;  /* 0x0000000700007223 */ /* 0x000fc80000000000 */
[----:B------:R-:W-:Y:S01]  /*00b0*/  FFMA R0, R0, R7, R0 ;  /* 0x0000000700007223 */ /* 0x000fe20000000000 */
[----:B-1----:R-:W-:-:S03]  /*00c0*/  IMAD R5, R5, UR6, R4 ;  /* 0x0000000605057c24 */ /* 0x002fc6000f8e0204 */
[----:B------:R-:W-:-:S04]  /*00d0*/  FFMA R0, R0, R7, R0 ;  /* 0x0000000700007223 */ /* 0x000fc80000000000 */
[----:B------:R-:W-:Y:S01]  /*00e0*/  FFMA R0, R0, R7, R0 ;  /* 0x0000000700007223 */ /* 0x000fe20000000000 */
[----:B0-----:R-:W-:-:S04]  /*00f0*/  IMAD.WIDE R2, R5, 0x4, R2 ;  /* 0x0000000405027825 */ /* 0x001fc800078e0202 */
[----:B------:R-:W-:-:S05]  /*0100*/  FFMA R5, R0, R7, R0 ;  /* 0x0000000700057223 */ /* 0x000fca0000000000 */
[----:B--2---:R-:W-:Y:S01]  /*0110*/  STG.E desc[UR4][R2.64], R5 ;  /* 0x0000000502007986 */ /* 0x004fe2000c101904 */
[----:B------:R-:W-:Y:S05]  /*0120*/  EXIT ;  /* 0x000000000000794d */ /* 0x000fea0003800000 */
.L_x_0:
[----:B------:R-:W-:-:S00]  /*0130*/  BRA `(.L_x_0) ;  /* 0xfffffffc00fc7947 */ /* 0x000fc0000383ffff */
[----:B------:R-:W-:-:S00]  /*0140*/  NOP ;  /* 0x0000000000007918 */ /* 0x000fc00000000000 */
        /* <DEDUP_REMOVED lines=11> */
.L_x_1:


//--------------------- .nv.shared.reserved.0     --------------------------
	.section	.nv.shared.reserved.0,"aw",@nobits
	.weak		__nv_reservedSMEM_offset_0_alias
	.size		__nv_reservedSMEM_offset_0_alias, 0, 64
	.other		__nv_reservedSMEM_offset_0_alias,@"STO_CUDA_RESERVED_SHARED STV_DEFAULT"
__nv_reservedSMEM_offset_0_alias:
	.zero		0
	.zero		64


//--------------------- .nv.constant0._Z16WGSXMAPIXLLXOPS8PKfPffff --------------------------
	.section	.nv.constant0._Z16WGSXMAPIXLLXOPS8PKfPffff,"a",@progbits
	.sectionflags	@""
	.align	4
.nv.constant0._Z16WGSXMAPIXLLXOPS8PKfPffff:
	.zero		924


//--------------------- SYMBOLS --------------------------

	.type		.nv.reservedSmem.offset0,@object
	.size		.nv.reservedSmem.offset0,0x4
